	.headerflags	@"EF_CUDA_TEXMODE_UNIFIED EF_CUDA_64BIT_ADDRESS EF_CUDA_ACCELERATORS EF_CUDA_SM90 EF_CUDA_VIRTUAL_SM(EF_CUDA_SM90)"
	.elftype	@"ET_EXEC"


//--------------------- .nv.info                  --------------------------
	.section	.nv.info,"",@"SHT_CUDA_INFO"
	.align	4


	//----- nvinfo : EIATTR_REGCOUNT
	.align		4
        /*0000*/ 	.byte	0x04, 0x2f
        /*0002*/ 	.short	(.L_3 - .L_2)
	.align		4
.L_2:
        /*0004*/ 	.word	index@(triton_poi_fused__native_batch_norm_legit_no_training_cat_relu_24)
        /*0008*/ 	.word	0x0000001c


	//----- nvinfo : EIATTR_MIN_STACK_SIZE
	.align		4
.L_3:
        /*000c*/ 	.byte	0x04, 0x12
        /*000e*/ 	.short	(.L_5 - .L_4)
	.align		4
.L_4:
        /*0010*/ 	.word	index@(triton_poi_fused__native_batch_norm_legit_no_training_cat_relu_24)
        /*0014*/ 	.word	0x00000000


	//----- nvinfo : EIATTR_FRAME_SIZE
	.align		4
.L_5:
        /*0018*/ 	.byte	0x04, 0x11
        /*001a*/ 	.short	(.L_7 - .L_6)
	.align		4
.L_6:
        /*001c*/ 	.word	index@(triton_poi_fused__native_batch_norm_legit_no_training_cat_relu_24)
        /*0020*/ 	.word	0x00000000


	//----- nvinfo : EIATTR_MIN_STACK_SIZE
	.align		4
.L_7:
        /*0024*/ 	.byte	0x04, 0x12
        /*0026*/ 	.short	(.L_9 - .L_8)
	.align		4
.L_8:
        /*0028*/ 	.word	index@(triton_poi_fused__native_batch_norm_legit_no_training_cat_relu_24)
        /*002c*/ 	.word	0x00000000
.L_9:


//--------------------- .nv.info.triton_poi_fused__native_batch_norm_legit_no_training_cat_relu_24 --------------------------
	.section	.nv.info.triton_poi_fused__native_batch_norm_legit_no_training_cat_relu_24,"",@"SHT_CUDA_INFO"
	.sectionflags	@""
	.align	4


	//----- nvinfo : EIATTR_CUDA_API_VERSION
	.align		4
        /*0000*/ 	.byte	0x04, 0x37
        /*0002*/ 	.short	(.L_11 - .L_10)
.L_10:
        /*0004*/ 	.word	0x0000007c


	//----- nvinfo : EIATTR_KPARAM_INFO
	.align		4
.L_11:
        /*0008*/ 	.byte	0x04, 0x17
        /*000a*/ 	.short	(.L_13 - .L_12)
.L_12:
        /*000c*/ 	.word	0x00000000
        /*0010*/ 	.short	0x0008
        /*0012*/ 	.short	0x0040
        /*0014*/ 	.byte	0x00, 0xf0, 0x11, 0x00


	//----- nvinfo : EIATTR_KPARAM_INFO
	.align		4
.L_13:
        /*0018*/ 	.byte	0x04, 0x17
        /*001a*/ 	.short	(.L_15 - .L_14)
.L_14:
        /*001c*/ 	.word	0x00000000
        /*0020*/ 	.short	0x0007
        /*0022*/ 	.short	0x0038
        /*0024*/ 	.byte	0x00, 0xf4, 0x21, 0x00


	//----- nvinfo : EIATTR_KPARAM_INFO
	.align		4
.L_15:
        /*0028*/ 	.byte	0x04, 0x17
        /*002a*/ 	.short	(.L_17 - .L_16)
.L_16:
        /*002c*/ 	.word	0x00000000
        /*0030*/ 	.short	0x0006
        /*0032*/ 	.short	0x0030
        /*0034*/ 	.byte	0x00, 0xf4, 0x21, 0x00


	//----- nvinfo : EIATTR_KPARAM_INFO
	.align		4
.L_17:
        /*0038*/ 	.byte	0x04, 0x17
        /*003a*/ 	.short	(.L_19 - .L_18)
.L_18:
        /*003c*/ 	.word	0x00000000
        /*0040*/ 	.short	0x0005
        /*0042*/ 	.short	0x0028
        /*0044*/ 	.byte	0x00, 0xf4, 0x21, 0x00


	//----- nvinfo : EIATTR_KPARAM_INFO
	.align		4
.L_19:
        /*0048*/ 	.byte	0x04, 0x17
        /*004a*/ 	.short	(.L_21 - .L_20)
.L_20:
        /*004c*/ 	.word	0x00000000
        /*0050*/ 	.short	0x0004
        /*0052*/ 	.short	0x0020
        /*0054*/ 	.byte	0x00, 0xf4, 0x21, 0x00


	//----- nvinfo : EIATTR_KPARAM_INFO
	.align		4
.L_21:
        /*0058*/ 	.byte	0x04, 0x17
        /*005a*/ 	.short	(.L_23 - .L_22)
.L_22:
        /*005c*/ 	.word	0x00000000
        /*0060*/ 	.short	0x0003
        /*0062*/ 	.short	0x0018
        /*0064*/ 	.byte	0x00, 0xf4, 0x21, 0x00


	//----- nvinfo : EIATTR_KPARAM_INFO
	.align		4
.L_23:
        /*0068*/ 	.byte	0x04, 0x17
        /*006a*/ 	.short	(.L_25 - .L_24)
.L_24:
        /*006c*/ 	.word	0x00000000
        /*0070*/ 	.short	0x0002
        /*0072*/ 	.short	0x0010
        /*0074*/ 	.byte	0x00, 0xf4, 0x21, 0x00


	//----- nvinfo : EIATTR_KPARAM_INFO
	.align		4
.L_25:
        /*0078*/ 	.byte	0x04, 0x17
        /*007a*/ 	.short	(.L_27 - .L_26)
.L_26:
        /*007c*/ 	.word	0x00000000
        /*0080*/ 	.short	0x0001
        /*0082*/ 	.short	0x0008
        /*0084*/ 	.byte	0x00, 0xf4, 0x21, 0x00


	//----- nvinfo : EIATTR_KPARAM_INFO
	.align		4
.L_27:
        /*0088*/ 	.byte	0x04, 0x17
        /*008a*/ 	.short	(.L_29 - .L_28)
.L_28:
        /*008c*/ 	.word	0x00000000
        /*0090*/ 	.short	0x0000
        /*0092*/ 	.short	0x0000
        /*0094*/ 	.byte	0x00, 0xf4, 0x21, 0x00


	//----- nvinfo : EIATTR_SPARSE_MMA_MASK
	.align		4
.L_29:
        /*0098*/ 	.byte	0x03, 0x50
        /*009a*/ 	.short	0x0000


	//----- nvinfo : EIATTR_MAXREG_COUNT
	.align		4
        /*009c*/ 	.byte	0x03, 0x1b
        /*009e*/ 	.short	0x00ff


	//----- nvinfo : EIATTR_EXIT_INSTR_OFFSETS
	.align		4
        /*00a0*/ 	.byte	0x04, 0x1c
        /*00a2*/ 	.short	(.L_31 - .L_30)


	//   ....[0]....
.L_30:
        /*00a4*/ 	.word	0x00000680


	//   ....[1]....
        /*00a8*/ 	.word	0x000006a0


	//----- nvinfo : EIATTR_REQNTID
	.align		4
.L_31:
        /*00ac*/ 	.byte	0x04, 0x10
        /*00ae*/ 	.short	(.L_33 - .L_32)
.L_32:
        /*00b0*/ 	.word	0x00000080
        /*00b4*/ 	.word	0x00000001
        /*00b8*/ 	.word	0x00000001


	//----- nvinfo : EIATTR_CBANK_PARAM_SIZE
	.align		4
.L_33:
        /*00bc*/ 	.byte	0x03, 0x19
        /*00be*/ 	.short	0x0044


	//----- nvinfo : EIATTR_PARAM_CBANK
	.align		4
        /*00c0*/ 	.byte	0x04, 0x0a
        /*00c2*/ 	.short	(.L_35 - .L_34)
	.align		4
.L_34:
        /*00c4*/ 	.word	index@(.nv.constant0.triton_poi_fused__native_batch_norm_legit_no_training_cat_relu_24)
        /*00c8*/ 	.short	0x0210
        /*00ca*/ 	.short	0x0044


	//----- nvinfo : EIATTR_SW_WAR
	.align		4
.L_35:
        /*00cc*/ 	.byte	0x04, 0x36
        /*00ce*/ 	.short	(.L_37 - .L_36)
.L_36:
        /*00d0*/ 	.word	0x00000008
.L_37:


//--------------------- .nv.callgraph             --------------------------
	.section	.nv.callgraph,"",@"SHT_CUDA_CALLGRAPH"
	.align	4
	.sectionentsize	8
	.align		4
        /*0000*/ 	.word	0x00000000
	.align		4
        /*0004*/ 	.word	0xffffffff
	.align		4
        /*0008*/ 	.word	0x00000000
	.align		4
        /*000c*/ 	.word	0xfffffffe
	.align		4
        /*0010*/ 	.word	0x00000000
	.align		4
        /*0014*/ 	.word	0xfffffffd
	.align		4
        /*0018*/ 	.word	0x00000000
	.align		4
        /*001c*/ 	.word	0xfffffffc


//--------------------- .nv.constant4             --------------------------
	.section	.nv.constant4,"a",@progbits
	.align	8
	.align		8
.nv.constant4:
        /*0000*/ 	.dword	_$_str
	.align		8
        /*0008*/ 	.dword	_$_str_$_2


//--------------------- .text.triton_poi_fused__native_batch_norm_legit_no_training_cat_relu_24 --------------------------
	.section	.text.triton_poi_fused__native_batch_norm_legit_no_training_cat_relu_24,"ax",@progbits
	.align	128
        .global         triton_poi_fused__native_batch_norm_legit_no_training_cat_relu_24
        .type           triton_poi_fused__native_batch_norm_legit_no_training_cat_relu_24,@function
        .size           triton_poi_fused__native_batch_norm_legit_no_training_cat_relu_24,(.L_x_1 - triton_poi_fused__native_batch_norm_legit_no_training_cat_relu_24)
        .other          triton_poi_fused__native_batch_norm_legit_no_training_cat_relu_24,@"STO_CUDA_ENTRY STV_DEFAULT"
triton_poi_fused__native_batch_norm_legit_no_training_cat_relu_24:
.text.triton_poi_fused__native_batch_norm_legit_no_training_cat_relu_24:
[----:B------:R-:W0:Y:S01]  /*0000*/  LDC R1, c[0x0][0x28] ;  /* 0x00000a00ff017b82 */ /* 0x000e220000000800 */
[----:B------:R-:W1:Y:S07]  /*0010*/  S2R R0, SR_TID.X ;  /* 0x0000000000007919 */ /* 0x000e6e0000002100 */
[----:B------:R-:W2:Y:S01]  /*0020*/  LDC.64 R4, c[0x0][0x228] ;  /* 0x00008a00ff047b82 */ /* 0x000ea20000000a00 */
[----:B------:R-:W-:Y:S01]  /*0030*/  IMAD.MOV.U32 R6, RZ, RZ, RZ ;  /* 0x000000ffff067224 */ /* 0x000fe200078e00ff */
[----:B------:R-:W-:Y:S01]  /*0040*/  ULDC.64 UR4, c[0x0][0x208] ;  /* 0x0000820000047ab9 */ /* 0x000fe20000000a00 */
[----:B------:R-:W3:Y:S01]  /*0050*/  S2R R3, SR_CTAID.X ;  /* 0x0000000000037919 */ /* 0x000ee20000002500 */
[----:B------:R-:W-:Y:S01]  /*0060*/  IMAD.MOV.U32 R10, RZ, RZ, RZ ;  /* 0x000000ffff0a7224 */ /* 0x000fe200078e00ff */
[----:B------:R-:W-:-:S03]  /*0070*/  ULDC.64 UR6, c[0x0][0x218] ;  /* 0x0000860000067ab9 */ /* 0x000fc60000000a00 */
[----:B------:R-:W4:Y:S01]  /*0080*/  LDC.64 R14, c[0x0][0x220] ;  /* 0x00008800ff0e7b82 */ /* 0x000f220000000a00 */
[----:B-1----:R-:W-:-:S05]  /*0090*/  IMAD.SHL.U32 R0, R0, 0x2, RZ ;  /* 0x0000000200007824 */ /* 0x002fca00078e00ff */
[----:B------:R-:W-:-:S05]  /*00a0*/  LOP3.LUT R0, R0, 0xfe, RZ, 0xc0, !PT ;  /* 0x000000fe00007812 */ /* 0x000fca00078ec0ff */
[----:B---3--:R-:W-:-:S05]  /*00b0*/  IMAD R0, R3, 0x100, R0 ;  /* 0x0000010003007824 */ /* 0x008fca00078e0200 */
[----:B------:R-:W-:Y:S02]  /*00c0*/  SHF.R.S32.HI R3, RZ, 0x1f, R0 ;  /* 0x0000001fff037819 */ /* 0x000fe40000011400 */
[----:B------:R-:W-:Y:S02]  /*00d0*/  ISETP.GE.AND P0, PT, R0, 0x4c00, PT ;  /* 0x00004c000000780c */ /* 0x000fe40003f06270 */
[----:B------:R-:W-:-:S04]  /*00e0*/  LEA.HI R3, R3, R0, RZ, 0x6 ;  /* 0x0000000003037211 */ /* 0x000fc800078f30ff */
[----:B------:R-:W-:-:S05]  /*00f0*/  SHF.R.S32.HI R11, RZ, 0x6, R3 ;  /* 0x00000006ff0b7819 */ /* 0x000fca0000011403 */
[----:B------:R-:W-:-:S05]  /*0100*/  IMAD.HI R2, R11, 0x6bca1af3, RZ ;  /* 0x6bca1af30b027827 */ /* 0x000fca00078e02ff */
[----:B------:R-:W-:-:S04]  /*0110*/  SHF.R.U32.HI R7, RZ, 0x1f, R2 ;  /* 0x0000001fff077819 */ /* 0x000fc80000011602 */
[----:B------:R-:W-:-:S05]  /*0120*/  LEA.HI.SX32 R2, R2, R7, 0x1b ;  /* 0x0000000702027211 */ /* 0x000fca00078fdaff */
[----:B------:R-:W-:-:S04]  /*0130*/  IMAD R11, R2, -0x4c, R11 ;  /* 0xffffffb4020b7824 */ /* 0x000fc800078e020b */
[----:B--2---:R-:W-:-:S05]  /*0140*/  IMAD.WIDE R4, R11, 0x4, R4 ;  /* 0x000000040b047825 */ /* 0x004fca00078e0204 */
[----:B------:R-:W2:Y:S01]  /*0150*/  @!P0 LDG.E.EL R6, desc[UR4][R4.64] ;  /* 0x0000000404068981 */ /* 0x000ea2000c2e1900 */
[----:B------:R-:W-:-:S03]  /*0160*/  IMAD.HI R2, R0, 0x6bca1af3, RZ ;  /* 0x6bca1af300027827 */ /* 0x000fc600078e02ff */
[----:B------:R1:W3:Y:S01]  /*0170*/  @!P0 LDG.E.EL R10, desc[UR4][R4.64] ;  /* 0x00000004040a8981 */ /* 0x0002e2000c2e1900 */
[----:B------:R-:W-:Y:S01]  /*0180*/  LOP3.LUT R7, R3, 0xffffffc0, RZ, 0xc0, !PT ;  /* 0xffffffc003077812 */ /* 0x000fe200078ec0ff */
[----:B------:R-:W-:Y:S01]  /*0190*/  IMAD.SHL.U32 R8, R11, 0x40, RZ ;  /* 0x000000400b087824 */ /* 0x000fe200078e00ff */
[----:B------:R-:W-:Y:S02]  /*01a0*/  SHF.R.U32.HI R9, RZ, 0x1f, R2 ;  /* 0x0000001fff097819 */ /* 0x000fe40000011602 */
[----:B------:R-:W-:Y:S02]  /*01b0*/  IADD3 R7, R0, -R7, RZ ;  /* 0x8000000700077210 */ /* 0x000fe40007ffe0ff */
[----:B------:R-:W-:Y:S02]  /*01c0*/  LEA.HI.SX32 R17, R2, R9, 0x15 ;  /* 0x0000000902117211 */ /* 0x000fe400078faaff */
[----:B------:R-:W5:Y:S03]  /*01d0*/  LDC.64 R2, c[0x0][0x210] ;  /* 0x00008400ff027b82 */ /* 0x000f660000000a00 */
[----:B------:R-:W-:-:S02]  /*01e0*/  IMAD.SHL.U32 R9, R17, 0x400, RZ ;  /* 0x0000040011097824 */ /* 0x000fc400078e00ff */
[----:B-1----:R-:W-:-:S03]  /*01f0*/  IMAD R4, R17, -0x1300, R0 ;  /* 0xffffed0011047824 */ /* 0x002fc600078e0200 */
[--C-:B------:R-:W-:Y:S01]  /*0200*/  IADD3 R18, P1, P2, R8, R7, R9.reuse ;  /* 0x0000000708127210 */ /* 0x100fe20007a3e009 */
[----:B------:R-:W-:Y:S01]  /*0210*/  IMAD R25, R17, 0xf00, R4 ;  /* 0x00000f0011197824 */ /* 0x000fe200078e0204 */
[----:B------:R-:W-:Y:S02]  /*0220*/  SHF.R.S32.HI R13, RZ, 0x1f, R9 ;  /* 0x0000001fff0d7819 */ /* 0x000fe40000011409 */
[----:B------:R-:W-:Y:S02]  /*0230*/  CS2R R4, SRZ ;  /* 0x0000000000047805 */ /* 0x000fe4000001ff00 */
[----:B------:R-:W-:Y:S02]  /*0240*/  SHF.R.S32.HI R8, RZ, 0x1f, R8 ;  /* 0x0000001fff087819 */ /* 0x000fe40000011408 */
[----:B------:R-:W-:Y:S02]  /*0250*/  SHF.R.S32.HI R7, RZ, 0x1f, R7 ;  /* 0x0000001fff077819 */ /* 0x000fe40000011407 */
[----:B------:R-:W-:-:S02]  /*0260*/  LEA R16, P3, R18, UR6, 0x2 ;  /* 0x0000000612107c11 */ /* 0x000fc4000f8610ff */
[----:B------:R-:W-:Y:S02]  /*0270*/  IADD3.X R7, R8, R7, R13, P1, P2 ;  /* 0x0000000708077210 */ /* 0x000fe40000fe440d */
[----:B------:R-:W1:Y:S01]  /*0280*/  LDC.64 R12, c[0x0][0x230] ;  /* 0x00008c00ff0c7b82 */ /* 0x000e620000000a00 */
[C---:B------:R-:W-:Y:S02]  /*0290*/  ISETP.GE.AND P2, PT, R11.reuse, 0x3c, PT ;  /* 0x0000003c0b00780c */ /* 0x040fe40003f46270 */
[----:B------:R-:W-:Y:S01]  /*02a0*/  ISETP.GT.AND P1, PT, R11, 0x3b, !P0 ;  /* 0x0000003b0b00780c */ /* 0x000fe20004724270 */
[----:B-----5:R-:W-:Y:S01]  /*02b0*/  IMAD.WIDE R24, R25, 0x4, R2 ;  /* 0x0000000419187825 */ /* 0x020fe200078e0202 */
[----:B------:R-:W-:Y:S02]  /*02c0*/  ISETP.LT.AND P4, PT, R0, 0x4c00, !P2 ;  /* 0x00004c000000780c */ /* 0x000fe40005781270 */
[----:B------:R-:W-:Y:S02]  /*02d0*/  CS2R R2, SRZ ;  /* 0x0000000000027805 */ /* 0x000fe4000001ff00 */
[----:B------:R-:W-:Y:S01]  /*02e0*/  LEA.HI.X R17, R18, UR7, R7, 0x2, P3 ;  /* 0x0000000712117c11 */ /* 0x000fe200098f1407 */
[----:B------:R-:W5:Y:S01]  /*02f0*/  LDC.64 R8, c[0x0][0x238] ;  /* 0x00008e00ff087b82 */ /* 0x000f620000000a00 */
[----:B------:R-:W-:Y:S01]  /*0300*/  HFMA2.MMA R7, -RZ, RZ, 0, 0 ;  /* 0x00000000ff077435 */ /* 0x000fe200000001ff */
[----:B----4-:R-:W-:Y:S01]  /*0310*/  IMAD.WIDE R22, R11, 0x4, R14 ;  /* 0x000000040b167825 */ /* 0x010fe200078e020e */
[----:B------:R-:W-:-:S03]  /*0320*/  CS2R R14, SRZ ;  /* 0x00000000000e7805 */ /* 0x000fc6000001ff00 */
[----:B------:R-:W4:Y:S04]  /*0330*/  @P1 LDG.E.64 R4, desc[UR4][R16.64+-0x3c00] ;  /* 0xffc4000410041981 */ /* 0x000f28000c1e1b00 */
[----:B------:R-:W4:Y:S01]  /*0340*/  @P4 LDG.E.64 R2, desc[UR4][R24.64] ;  /* 0x0000000418024981 */ /* 0x000f22000c1e1b00 */
[----:B------:R-:W-:-:S03]  /*0350*/  IMAD.MOV.U32 R20, RZ, RZ, RZ ;  /* 0x000000ffff147224 */ /* 0x000fc600078e00ff */
[----:B------:R-:W4:Y:S01]  /*0360*/  @!P0 LDG.E.EL R7, desc[UR4][R22.64] ;  /* 0x0000000416078981 */ /* 0x000f22000c2e1900 */
[----:B-1----:R-:W-:-:S03]  /*0370*/  IMAD.WIDE R12, R11, 0x4, R12 ;  /* 0x000000040b0c7825 */ /* 0x002fc600078e020c */
[----:B------:R-:W4:Y:S01]  /*0380*/  @!P0 LDG.E.EL R14, desc[UR4][R22.64] ;  /* 0x00000004160e8981 */ /* 0x000f22000c2e1900 */
[----:B------:R-:W-:Y:S02]  /*0390*/  IMAD.MOV.U32 R18, RZ, RZ, RZ ;  /* 0x000000ffff127224 */ /* 0x000fe400078e00ff */
[----:B-----5:R-:W-:Y:S01]  /*03a0*/  IMAD.WIDE R8, R11, 0x4, R8 ;  /* 0x000000040b087825 */ /* 0x020fe200078e0208 */
[----:B------:R-:W-:Y:S01]  /*03b0*/  MOV R11, RZ ;  /* 0x000000ff000b7202 */ /* 0x000fe20000000f00 */
[----:B------:R-:W5:Y:S04]  /*03c0*/  @!P0 LDG.E.EL R20, desc[UR4][R12.64] ;  /* 0x000000040c148981 */ /* 0x000f68000c2e1900 */
[----:B------:R1:W5:Y:S04]  /*03d0*/  @!P0 LDG.E.EL R18, desc[UR4][R12.64] ;  /* 0x000000040c128981 */ /* 0x000368000c2e1900 */
[----:B------:R-:W5:Y:S04]  /*03e0*/  @!P0 LDG.E.EL R15, desc[UR4][R8.64] ;  /* 0x00000004080f8981 */ /* 0x000f68000c2e1900 */
[----:B------:R1:W5:Y:S01]  /*03f0*/  @!P0 LDG.E.EL R11, desc[UR4][R8.64] ;  /* 0x00000004080b8981 */ /* 0x000362000c2e1900 */
[----:B------:R-:W-:Y:S01]  /*0400*/  IMAD.MOV.U32 R21, RZ, RZ, 0x3e800000 ;  /* 0x3e800000ff157424 */ /* 0x000fe200078e00ff */
[----:B-1----:R-:W1:Y:S08]  /*0410*/  LDC.64 R12, c[0x0][0x240] ;  /* 0x00009000ff0c7b82 */ /* 0x002e700000000a00 */
[----:B0-----:R-:W0:Y:S01]  /*0420*/  LDC.64 R8, c[0x0][0x248] ;  /* 0x00009200ff087b82 */ /* 0x001e220000000a00 */
[----:B-1----:R-:W-:-:S04]  /*0430*/  IMAD.WIDE R12, R0, 0x4, R12 ;  /* 0x00000004000c7825 */ /* 0x002fc800078e020c */
[----:B0-----:R-:W-:-:S04]  /*0440*/  IMAD.WIDE R8, R0, 0x4, R8 ;  /* 0x0000000400087825 */ /* 0x001fc800078e0208 */
[----:B--2---:R-:W-:-:S04]  /*0450*/  FADD R6, R6, 9.9999997473787516356e-06 ;  /* 0x3727c5ac06067421 */ /* 0x004fc80000000000 */
[----:B------:R-:W0:Y:S01]  /*0460*/  MUFU.SQRT R16, R6 ;  /* 0x0000000600107308 */ /* 0x000e220000002000 */
[----:B---3--:R-:W-:-:S07]  /*0470*/  FADD R10, R10, 9.9999997473787516356e-06 ;  /* 0x3727c5ac0a0a7421 */ /* 0x008fce0000000000 */
[----:B------:R-:W1:Y:S01]  /*0480*/  MUFU.SQRT R17, R10 ;  /* 0x0000000a00117308 */ /* 0x000e620000002000 */
[C---:B0-----:R-:W-:Y:S02]  /*0490*/  FSETP.GT.AND P6, PT, R16.reuse, 8.50705917302346158658e+37, PT ;  /* 0x7e8000001000780b */ /* 0x041fe40003fc4000 */
[----:B------:R-:W-:Y:S02]  /*04a0*/  FSETP.GEU.AND P3, PT, R16, 1.175494350822287508e-38, PT ;  /* 0x008000001000780b */ /* 0x000fe40003f6e000 */
[----:B------:R-:W-:Y:S02]  /*04b0*/  FSEL R19, R21, 1, P6 ;  /* 0x3f80000015137808 */ /* 0x000fe40003000000 */
[----:B-1----:R-:W-:-:S07]  /*04c0*/  FSETP.GT.AND P5, PT, R17, 8.50705917302346158658e+37, PT ;  /* 0x7e8000001100780b */ /* 0x002fce0003fa4000 */
[----:B------:R-:W-:Y:S01]  /*04d0*/  @P6 FMUL R16, R16, 0.25 ;  /* 0x3e80000010106820 */ /* 0x000fe20000400000 */
[----:B------:R-:W-:-:S03]  /*04e0*/  FSETP.GEU.AND P6, PT, R17, 1.175494350822287508e-38, PT ;  /* 0x008000001100780b */ /* 0x000fc60003fce000 */
[----:B------:R-:W-:Y:S02]  /*04f0*/  @!P3 FMUL R16, R16, 16777216 ;  /* 0x4b8000001010b820 */ /* 0x000fe40000400000 */
[----:B------:R-:W-:-:S08]  /*0500*/  @P5 FMUL R17, R17, 0.25 ;  /* 0x3e80000011115820 */ /* 0x000fd00000400000 */
[----:B------:R-:W-:Y:S01]  /*0510*/  @!P6 FMUL R17, R17, 16777216 ;  /* 0x4b8000001111e820 */ /* 0x000fe20000400000 */
[----:B------:R-:W0:Y:S01]  /*0520*/  MUFU.RCP R16, R16 ;  /* 0x0000001000107308 */ /* 0x000e220000001000 */
[----:B------:R-:W-:-:S07]  /*0530*/  FSEL R6, R21, 1, P5 ;  /* 0x3f80000015067808 */ /* 0x000fce0002800000 */
[----:B------:R-:W1:Y:S01]  /*0540*/  MUFU.RCP R17, R17 ;  /* 0x0000001100117308 */ /* 0x000e620000001000 */
[----:B----4-:R-:W-:Y:S02]  /*0550*/  SEL R2, R2, RZ, P4 ;  /* 0x000000ff02027207 */ /* 0x010fe40002000000 */
[----:B------:R-:W-:Y:S01]  /*0560*/  SEL R3, R3, RZ, P4 ;  /* 0x000000ff03037207 */ /* 0x000fe20002000000 */
[----:B------:R-:W-:Y:S01]  /*0570*/  @!P3 FMUL R19, R19, 16777216 ;  /* 0x4b8000001313b820 */ /* 0x000fe20000400000 */
[----:B------:R-:W-:Y:S01]  /*0580*/  @P2 SEL R2, R4, RZ, P1 ;  /* 0x000000ff04022207 */ /* 0x000fe20000800000 */
[----:B------:R-:W-:Y:S01]  /*0590*/  @!P6 FMUL R6, R6, 16777216 ;  /* 0x4b8000000606e820 */ /* 0x000fe20000400000 */
[----:B------:R-:W-:Y:S01]  /*05a0*/  @P2 SEL R3, R5, RZ, P1 ;  /* 0x000000ff05032207 */ /* 0x000fe20000800000 */
[----:B0-----:R-:W-:Y:S02]  /*05b0*/  FMUL R16, R16, R19 ;  /* 0x0000001310107220 */ /* 0x001fe40000400000 */
[----:B------:R-:W-:-:S02]  /*05c0*/  FADD R7, R2, -R7 ;  /* 0x8000000702077221 */ /* 0x000fc40000000000 */
[----:B------:R-:W-:Y:S01]  /*05d0*/  FADD R14, R3, -R14 ;  /* 0x8000000e030e7221 */ /* 0x000fe20000000000 */
[----:B-1----:R-:W-:Y:S01]  /*05e0*/  FMUL R17, R17, R6 ;  /* 0x0000000611117220 */ /* 0x002fe20000400000 */
[----:B------:R-:W-:-:S03]  /*05f0*/  FMUL R16, R7, R16 ;  /* 0x0000001007107220 */ /* 0x000fc60000400000 */
[----:B------:R-:W-:Y:S01]  /*0600*/  FMUL R14, R14, R17 ;  /* 0x000000110e0e7220 */ /* 0x000fe20000400000 */
[----:B-----5:R-:W-:-:S03]  /*0610*/  FFMA R15, R16, R20, R15 ;  /* 0x00000014100f7223 */ /* 0x020fc6000000000f */
[----:B------:R-:W-:Y:S02]  /*0620*/  FFMA R11, R14, R18, R11 ;  /* 0x000000120e0b7223 */ /* 0x000fe4000000000b */
[----:B------:R-:W-:Y:S01]  /*0630*/  FSETP.GEU.AND P1, PT, R15, RZ, PT ;  /* 0x000000ff0f00720b */ /* 0x000fe20003f2e000 */
[----:B------:R0:W-:Y:S02]  /*0640*/  @!P0 STG.E.64 desc[UR4][R12.64], R2 ;  /* 0x000000020c008986 */ /* 0x0001e4000c101b04 */
[----:B------:R-:W-:Y:S02]  /*0650*/  FSETP.GEU.AND P2, PT, R11, RZ, PT ;  /* 0x000000ff0b00720b */ /* 0x000fe40003f4e000 */
[----:B------:R-:W-:Y:S02]  /*0660*/  FSEL R10, R15, RZ, P1 ;  /* 0x000000ff0f0a7208 */ /* 0x000fe40000800000 */
[----:B------:R-:W-:Y:S01]  /*0670*/  FSEL R11, R11, RZ, P2 ;  /* 0x000000ff0b0b7208 */ /* 0x000fe20001000000 */
[----:B0-----:R-:W-:Y:S08]  /*0680*/  @P0 EXIT ;  /* 0x000000000000094d */ /* 0x001ff00003800000 */
[----:B------:R-:W-:Y:S01]  /*0690*/  STG.E.64 desc[UR4][R8.64], R10 ;  /* 0x0000000a08007986 */ /* 0x000fe2000c101b04 */
[----:B------:R-:W-:Y:S05]  /*06a0*/  EXIT ;  /* 0x000000000000794d */ /* 0x000fea0003800000 */
.L_x_0:
[----:B------:R-:W-:-:S00]  /*06b0*/  BRA `(.L_x_0) ;  /* 0xfffffffc00fc7947 */ /* 0x000fc0000383ffff */
[----:B------:R-:W-:-:S00]  /*06c0*/  NOP ;  /* 0x0000000000007918 */ /* 0x000fc00000000000 */
        /* <DEDUP_REMOVED lines=11> */
.L_x_1:


//--------------------- .nv.global.init           --------------------------
	.section	.nv.global.init,"aw",@progbits
.nv.global.init:
	.type		_$_str,@object
	.size		_$_str,(_$_str_$_2 - _$_str)
_$_str:
        /*0000*/ 	.byte	0x5f, 0x5f, 0x43, 0x55, 0x44, 0x41, 0x5f, 0x46, 0x54, 0x5a, 0x00
	.type		_$_str_$_2,@object
	.size		_$_str_$_2,(.L_1 - _$_str_$_2)
_$_str_$_2:
        /*000b*/ 	.byte	0x5f, 0x5f, 0x43, 0x55, 0x44, 0x41, 0x5f, 0x50, 0x52, 0x45, 0x43, 0x5f, 0x53, 0x51, 0x52, 0x54
        /*001b*/ 	.byte	0x00
.L_1:


//--------------------- .nv.constant0.triton_poi_fused__native_batch_norm_legit_no_training_cat_relu_24 --------------------------
	.section	.nv.constant0.triton_poi_fused__native_batch_norm_legit_no_training_cat_relu_24,"a",@progbits
	.sectionflags	@""
	.align	4
.nv.constant0.triton_poi_fused__native_batch_norm_legit_no_training_cat_relu_24:
	.zero		596
